//
// Generated by NVIDIA NVVM Compiler
//
// Compiler Build ID: CL-36424714
// Cuda compilation tools, release 13.0, V13.0.88
// Based on NVVM 20.0.0
//

.version 9.0
.target sm_100
.address_size 64

	// .globl	_Z13print_detailsv
.extern .func  (.param .b32 func_retval0) vprintf
(
	.param .b64 vprintf_param_0,
	.param .b64 vprintf_param_1
)
;
.global .align 1 .b8 $str[173] = {116, 104, 114, 101, 97, 100, 73, 100, 120, 46, 120, 32, 58, 32, 37, 100, 44, 32, 116, 104, 114, 101, 97, 100, 73, 100, 120, 46, 121, 32, 58, 32, 37, 100, 44, 32, 116, 104, 114, 101, 97, 100, 73, 100, 120, 46, 122, 32, 58, 32, 37, 100, 32, 10, 98, 108, 111, 99, 107, 73, 100, 120, 46, 120, 32, 58, 32, 37, 100, 44, 32, 98, 108, 111, 99, 107, 73, 100, 120, 46, 121, 32, 58, 32, 37, 100, 44, 32, 98, 108, 111, 99, 107, 73, 100, 120, 46, 122, 32, 58, 32, 37, 100, 32, 10, 98, 108, 111, 99, 107, 68, 105, 109, 46, 120, 32, 58, 32, 37, 100, 44, 32, 98, 108, 111, 99, 107, 68, 105, 109, 46, 121, 32, 58, 32, 37, 100, 32, 10, 103, 114, 105, 100, 68, 105, 109, 46, 120, 32, 58, 32, 37, 100, 44, 32, 103, 114, 105, 100, 68, 105, 109, 46, 121, 32, 58, 32, 37, 100, 32, 10, 10};

.visible .entry _Z13print_detailsv()
{
	.local .align 8 .b8 	__local_depot0[40];
	.reg .b64 	%SP;
	.reg .b64 	%SPL;
	.reg .b32 	%r<13>;
	.reg .b64 	%rd<5>;

	mov.u64 	%SPL, __local_depot0;
	cvta.local.u64 	%SP, %SPL;
	add.u64 	%rd1, %SP, 0;
	add.u64 	%rd2, %SPL, 0;
	mov.u32 	%r1, %tid.x;
	mov.u32 	%r2, %tid.y;
	mov.u32 	%r3, %tid.z;
	mov.u32 	%r4, %ctaid.x;
	mov.u32 	%r5, %ctaid.y;
	mov.u32 	%r6, %ctaid.z;
	mov.u32 	%r7, %ntid.x;
	mov.u32 	%r8, %ntid.y;
	mov.u32 	%r9, %nctaid.x;
	mov.u32 	%r10, %nctaid.y;
	st.local.v2.u32 	[%rd2], {%r1, %r2};
	st.local.v2.u32 	[%rd2+8], {%r3, %r4};
	st.local.v2.u32 	[%rd2+16], {%r5, %r6};
	st.local.v2.u32 	[%rd2+24], {%r7, %r8};
	st.local.v2.u32 	[%rd2+32], {%r9, %r10};
	mov.u64 	%rd3, $str;
	cvta.global.u64 	%rd4, %rd3;
	{ // callseq 0, 0
	.param .b64 param0;
	st.param.b64 	[param0], %rd4;
	.param .b64 param1;
	st.param.b64 	[param1], %rd1;
	.param .b32 retval0;
	call.uni (retval0), 
	vprintf, 
	(
	param0, 
	param1
	);
	ld.param.b32 	%r11, [retval0];
	} // callseq 0
	ret;

}


// ===== COMPILED SASS (sm_100) =====

	.target	sm_100

	.elftype	@"ET_EXEC"


//--------------------- .note.nv.tkinfo           --------------------------
	.section	.note.nv.tkinfo,"",@"SHT_NOTE"
	.sectionflags	@"SHF_NOTE_NV_TKINFO"
	.tkinfo
        /*0018*/ 	.word	0x00000002
        /*0030*/ 	.string	""
        /*0030*/ 	.string	"ptxas"
        /*0030*/ 	.string	"Cuda compilation tools, release 13.0, V13.0.88"
        /*0030*/ 	.string	"Build cuda_13.0.r13.0/compiler.36424714_0"
        /*0030*/ 	.string	"-arch sm_100 -m 64 "



//--------------------- .note.nv.cuinfo           --------------------------
	.section	.note.nv.cuinfo,"",@"SHT_NOTE"
	.sectionflags	@"SHF_NOTE_NV_CUINFO"
        /*0018*/ 	.short	0x0002
        /*001a*/ 	.short	0x0064
        /*001c*/ 	.short	0x0082
	.zero		2


//--------------------- .nv.info                  --------------------------
	.section	.nv.info,"",@"SHT_CUDA_INFO"
	.align	4


	//----- nvinfo : EIATTR_REGCOUNT
	.align		4
        /*0000*/ 	.byte	0x04, 0x2f
        /*0002*/ 	.short	(.L_2 - .L_1)
	.align		4
.L_1:
        /*0004*/ 	.word	index@(_Z13print_detailsv)
        /*0008*/ 	.word	0x00000018


	//----- nvinfo : EIATTR_FRAME_SIZE
	.align		4
.L_2:
        /*000c*/ 	.byte	0x04, 0x11
        /*000e*/ 	.short	(.L_4 - .L_3)
	.align		4
.L_3:
        /*0010*/ 	.word	index@(_Z13print_detailsv)
        /*0014*/ 	.word	0x00000028


	//----- nvinfo : EIATTR_MIN_STACK_SIZE
	.align		4
.L_4:
        /*0018*/ 	.byte	0x04, 0x12
        /*001a*/ 	.short	(.L_6 - .L_5)
	.align		4
.L_5:
        /*001c*/ 	.word	index@(_Z13print_detailsv)
        /*0020*/ 	.word	0x00000028
.L_6:


//--------------------- .nv.compat                --------------------------
	.section	.nv.compat,"",@"SHT_CUDA_COMPAT_INFO"
	.align	4
        /*0000*/ 	.byte	0x02, 0x09, 0x00, 0x00, 0x02, 0x02, 0x01, 0x00, 0x02, 0x05, 0x05, 0x00, 0x03, 0x07, 0x01, 0x01
        /*0010*/ 	.byte	0x02, 0x03, 0x00, 0x00, 0x02, 0x06, 0x01, 0x00, 0x04, 0x0b, 0x08, 0x00, 0x09, 0x00, 0x00, 0x00
        /*0020*/ 	.byte	0x00, 0x00, 0x00, 0x00


//--------------------- .nv.info._Z13print_detailsv --------------------------
	.section	.nv.info._Z13print_detailsv,"",@"SHT_CUDA_INFO"
	.sectionflags	@""
	.align	4


	//----- nvinfo : EIATTR_CUDA_API_VERSION
	.align		4
        /*0000*/ 	.byte	0x04, 0x37
        /*0002*/ 	.short	(.L_8 - .L_7)
.L_7:
        /*0004*/ 	.word	0x00000082


	//----- nvinfo : EIATTR_SPARSE_MMA_MASK
	.align		4
.L_8:
        /*0008*/ 	.byte	0x03, 0x50
        /*000a*/ 	.short	0x0000


	//----- nvinfo : EIATTR_MAXREG_COUNT
	.align		4
        /*000c*/ 	.byte	0x03, 0x1b
        /*000e*/ 	.short	0x00ff


	//----- nvinfo : EIATTR_EXTERNS
	.align		4
        /*0010*/ 	.byte	0x04, 0x0f
        /*0012*/ 	.short	(.L_10 - .L_9)


	//   ....[0]....
	.align		4
.L_9:
        /*0014*/ 	.word	index@(vprintf)


	//----- nvinfo : EIATTR_MERCURY_ISA_VERSION
	.align		4
.L_10:
        /*0018*/ 	.byte	0x03, 0x5f
        /*001a*/ 	.short	0x0101


	//----- nvinfo : EIATTR_VRC_CTA_INIT_COUNT
	.align		4
        /*001c*/ 	.byte	0x02, 0x4a
	.zero		1
	.zero		1


	//----- nvinfo : EIATTR_SYSCALL_OFFSETS
	.align		4
        /*0020*/ 	.byte	0x04, 0x46
        /*0022*/ 	.short	(.L_12 - .L_11)


	//   ....[0]....
.L_11:
        /*0024*/ 	.word	0x000001b0


	//----- nvinfo : EIATTR_EXIT_INSTR_OFFSETS
	.align		4
.L_12:
        /*0028*/ 	.byte	0x04, 0x1c
        /*002a*/ 	.short	(.L_14 - .L_13)


	//   ....[0]....
.L_13:
        /*002c*/ 	.word	0x000001c0


	//----- nvinfo : EIATTR_SW_WAR
	.align		4
.L_14:
        /*0030*/ 	.byte	0x04, 0x36
        /*0032*/ 	.short	(.L_16 - .L_15)
.L_15:
        /*0034*/ 	.word	0x00000008
.L_16:


//--------------------- .nv.callgraph             --------------------------
	.section	.nv.callgraph,"",@"SHT_CUDA_CALLGRAPH"
	.align	4
	.sectionentsize	8
	.align		4
        /*0000*/ 	.word	0x00000000
	.align		4
        /*0004*/ 	.word	0xffffffff
	.align		4
        /*0008*/ 	.word	index@(_Z13print_detailsv)
	.align		4
        /*000c*/ 	.word	index@(vprintf)
	.align		4
        /*0010*/ 	.word	0x00000000
	.align		4
        /*0014*/ 	.word	0xfffffffe
	.align		4
        /*0018*/ 	.word	0x00000000
	.align		4
        /*001c*/ 	.word	0xfffffffd
	.align		4
        /*0020*/ 	.word	0x00000000
	.align		4
        /*0024*/ 	.word	0xfffffffc


//--------------------- .nv.constant4             --------------------------
	.section	.nv.constant4,"a",@progbits
	.align	8
	.align		8
.nv.constant4:
        /*0000*/ 	.dword	vprintf
	.align		8
        /*0008*/ 	.dword	$str


//--------------------- .text._Z13print_detailsv  --------------------------
	.section	.text._Z13print_detailsv,"ax",@progbits
	.align	128
        .global         _Z13print_detailsv
        .type           _Z13print_detailsv,@function
        .size           _Z13print_detailsv,(.L_x_2 - _Z13print_detailsv)
        .other          _Z13print_detailsv,@"STO_CUDA_ENTRY STV_DEFAULT"
_Z13print_detailsv:
.text._Z13print_detailsv:
[----:B------:R-:W0:Y:S01]  /*0000*/  LDC R1, c[0x0][0x37c] ;  /* 0x0000df00ff017b82 */ /* 0x000e220000000800 */
[----:B------:R-:W1:Y:S01]  /*0010*/  S2R R8, SR_TID.X ;  /* 0x0000000000087919 */ /* 0x000e620000002100 */
[----:B------:R-:W2:Y:S06]  /*0020*/  LDCU UR5, c[0x0][0x2fc] ;  /* 0x00005f80ff0577ac */ /* 0x000eac0008000800 */
[----:B------:R-:W3:Y:S01]  /*0030*/  LDC R14, c[0x0][0x360] ;  /* 0x0000d800ff0e7b82 */ /* 0x000ee20000000800 */
[----:B0-----:R-:W-:Y:S01]  /*0040*/  VIADD R1, R1, 0xffffffd8 ;  /* 0xffffffd801017836 */ /* 0x001fe20000000000 */
[----:B------:R-:W1:Y:S01]  /*0050*/  S2R R9, SR_TID.Y ;  /* 0x0000000000097919 */ /* 0x000e620000002200 */
[----:B------:R-:W-:Y:S01]  /*0060*/  MOV R0, 0x0 ;  /* 0x0000000000007802 */ /* 0x000fe20000000f00 */
[----:B------:R-:W0:Y:S01]  /*0070*/  LDCU UR4, c[0x0][0x2f8] ;  /* 0x00005f00ff0477ac */ /* 0x000e220008000800 */
[----:B------:R-:W4:Y:S03]  /*0080*/  S2R R10, SR_TID.Z ;  /* 0x00000000000a7919 */ /* 0x000f260000002300 */
[----:B------:R-:W3:Y:S01]  /*0090*/  LDC R15, c[0x0][0x364] ;  /* 0x0000d900ff0f7b82 */ /* 0x000ee20000000800 */
[----:B------:R-:W5:Y:S01]  /*00a0*/  LDCU.64 UR6, c[0x4][0x8] ;  /* 0x01000100ff0677ac */ /* 0x000f620008000a00 */
[----:B------:R-:W4:Y:S01]  /*00b0*/  S2R R11, SR_CTAID.X ;  /* 0x00000000000b7919 */ /* 0x000f220000002500 */
[----:B------:R-:W4:Y:S05]  /*00c0*/  S2R R12, SR_CTAID.Y ;  /* 0x00000000000c7919 */ /* 0x000f2a0000002600 */
[----:B------:R-:W4:Y:S01]  /*00d0*/  LDC R16, c[0x0][0x370] ;  /* 0x0000dc00ff107b82 */ /* 0x000f220000000800 */
[----:B------:R-:W4:Y:S01]  /*00e0*/  S2R R13, SR_CTAID.Z ;  /* 0x00000000000d7919 */ /* 0x000f220000002700 */
[----:B0-----:R-:W-:-:S06]  /*00f0*/  IADD3 R6, P0, PT, R1, UR4, RZ ;  /* 0x0000000401067c10 */ /* 0x001fcc000ff1e0ff */
[----:B------:R-:W0:Y:S01]  /*0100*/  LDC R17, c[0x0][0x374] ;  /* 0x0000dd00ff117b82 */ /* 0x000e220000000800 */
[----:B-----5:R-:W-:Y:S01]  /*0110*/  IMAD.U32 R4, RZ, RZ, UR6 ;  /* 0x00000006ff047e24 */ /* 0x020fe2000f8e00ff */
[----:B------:R-:W-:Y:S01]  /*0120*/  MOV R5, UR7 ;  /* 0x0000000700057c02 */ /* 0x000fe20008000f00 */
[----:B--2---:R-:W-:Y:S01]  /*0130*/  IMAD.X R7, RZ, RZ, UR5, P0 ;  /* 0x00000005ff077e24 */ /* 0x004fe200080e06ff */
[----:B---3--:R2:W-:Y:S04]  /*0140*/  STL.64 [R1+0x18], R14 ;  /* 0x0000180e01007387 */ /* 0x0085e80000100a00 */
[----:B------:R2:W3:Y:S01]  /*0150*/  LDC.64 R2, c[0x4][R0] ;  /* 0x0100000000027b82 */ /* 0x0004e20000000a00 */
[----:B-1----:R2:W-:Y:S04]  /*0160*/  STL.64 [R1], R8 ;  /* 0x0000000801007387 */ /* 0x0025e80000100a00 */
[----:B----4-:R2:W-:Y:S04]  /*0170*/  STL.64 [R1+0x8], R10 ;  /* 0x0000080a01007387 */ /* 0x0105e80000100a00 */
[----:B0-----:R2:W-:Y:S04]  /*0180*/  STL.64 [R1+0x20], R16 ;  /* 0x0000201001007387 */ /* 0x0015e80000100a00 */
[----:B------:R2:W-:Y:S02]  /*0190*/  STL.64 [R1+0x10], R12 ;  /* 0x0000100c01007387 */ /* 0x0005e40000100a00 */
[----:B------:R-:W-:-:S07]  /*01a0*/  LEPC R20, `(.L_x_0) ;  /* 0x000000001014794e */ /* 0x000fce0000000000 */
[----:B--23--:R-:W-:Y:S05]  /*01b0*/  CALL.ABS.NOINC R2 ;  /* 0x0000000002007343 */ /* 0x00cfea0003c00000 */
.L_x_0:
[----:B------:R-:W-:Y:S05]  /*01c0*/  EXIT ;  /* 0x000000000000794d */ /* 0x000fea0003800000 */
.L_x_1:
[----:B------:R-:W-:-:S00]  /*01d0*/  BRA `(.L_x_1) ;  /* 0xfffffffc00fc7947 */ /* 0x000fc0000383ffff */
[----:B------:R-:W-:-:S00]  /*01e0*/  NOP ;  /* 0x0000000000007918 */ /* 0x000fc00000000000 */
        /* <DEDUP_REMOVED lines=9> */
.L_x_2:


//--------------------- .nv.global.init           --------------------------
	.section	.nv.global.init,"aw",@progbits
.nv.global.init:
	.type		$str,@object
	.size		$str,(.L_0 - $str)
$str:
        /*0000*/ 	.byte	0x74, 0x68, 0x72, 0x65, 0x61, 0x64, 0x49, 0x64, 0x78, 0x2e, 0x78, 0x20, 0x3a, 0x20, 0x25, 0x64
        /* <DEDUP_REMOVED lines=9> */
        /*00a0*/ 	.byte	0x69, 0x6d, 0x2e, 0x79, 0x20, 0x3a, 0x20, 0x25, 0x64, 0x20, 0x0a, 0x0a, 0x00
.L_0:


//--------------------- .nv.shared.reserved.0     --------------------------
	.section	.nv.shared.reserved.0,"aw",@nobits
	.weak		__nv_reservedSMEM_offset_0_alias
	.size		__nv_reservedSMEM_offset_0_alias, 0, 64
	.other		__nv_reservedSMEM_offset_0_alias,@"STO_CUDA_RESERVED_SHARED STV_DEFAULT"
__nv_reservedSMEM_offset_0_alias:
	.zero		0
	.zero		64


//--------------------- .nv.constant0._Z13print_detailsv --------------------------
	.section	.nv.constant0._Z13print_detailsv,"a",@progbits
	.sectionflags	@""
	.align	4
.nv.constant0._Z13print_detailsv:
	.zero		896


//--------------------- SYMBOLS --------------------------

	.type		.nv.reservedSmem.offset0,@object
	.size		.nv.reservedSmem.offset0,0x4
	.type		vprintf,@function
